	.headerflags	@"EF_CUDA_TEXMODE_UNIFIED EF_CUDA_64BIT_ADDRESS EF_CUDA_SM86 EF_CUDA_VIRTUAL_SM(EF_CUDA_SM86)"
	.elftype	@"ET_EXEC"


//--------------------- .nv.info                  --------------------------
	.section	.nv.info,"",@"SHT_CUDA_INFO"
	.align	4


	//----- nvinfo : EIATTR_REGCOUNT
	.align		4
        /*0000*/ 	.byte	0x04, 0x2f
        /*0002*/ 	.short	(.L_1 - .L_0)
	.align		4
.L_0:
        /*0004*/ 	.word	index@(triton_per_fused__to_copy_add_mean_pow_4)
        /*0008*/ 	.word	0x00000028


	//----- nvinfo : EIATTR_MIN_STACK_SIZE
	.align		4
.L_1:
        /*000c*/ 	.byte	0x04, 0x12
        /*000e*/ 	.short	(.L_3 - .L_2)
	.align		4
.L_2:
        /*0010*/ 	.word	index@(triton_per_fused__to_copy_add_mean_pow_4)
        /*0014*/ 	.word	0x00000000


	//----- nvinfo : EIATTR_FRAME_SIZE
	.align		4
.L_3:
        /*0018*/ 	.byte	0x04, 0x11
        /*001a*/ 	.short	(.L_5 - .L_4)
	.align		4
.L_4:
        /*001c*/ 	.word	index@(triton_per_fused__to_copy_add_mean_pow_4)
        /*0020*/ 	.word	0x00000000


	//----- nvinfo : EIATTR_MIN_STACK_SIZE
	.align		4
.L_5:
        /*0024*/ 	.byte	0x04, 0x12
        /*0026*/ 	.short	(.L_7 - .L_6)
	.align		4
.L_6:
        /*0028*/ 	.word	index@(triton_per_fused__to_copy_add_mean_pow_4)
        /*002c*/ 	.word	0x00000000
.L_7:


//--------------------- .nv.info.triton_per_fused__to_copy_add_mean_pow_4 --------------------------
	.section	.nv.info.triton_per_fused__to_copy_add_mean_pow_4,"",@"SHT_CUDA_INFO"
	.sectionflags	@""
	.align	4


	//----- nvinfo : EIATTR_CUDA_API_VERSION
	.align		4
        /*0000*/ 	.byte	0x04, 0x37
        /*0002*/ 	.short	(.L_9 - .L_8)
.L_8:
        /*0004*/ 	.word	0x0000007c


	//----- nvinfo : EIATTR_SW2861232_WAR
	.align		4
.L_9:
        /*0008*/ 	.byte	0x01, 0x35
	.zero		2


	//----- nvinfo : EIATTR_PARAM_CBANK
	.align		4
        /*000c*/ 	.byte	0x04, 0x0a
        /*000e*/ 	.short	(.L_11 - .L_10)
	.align		4
.L_10:
        /*0010*/ 	.word	index@(.nv.constant0.triton_per_fused__to_copy_add_mean_pow_4)
        /*0014*/ 	.short	0x0160
        /*0016*/ 	.short	0x0048


	//----- nvinfo : EIATTR_CBANK_PARAM_SIZE
	.align		4
.L_11:
        /*0018*/ 	.byte	0x03, 0x19
        /*001a*/ 	.short	0x0048


	//----- nvinfo : EIATTR_KPARAM_INFO
	.align		4
        /*001c*/ 	.byte	0x04, 0x17
        /*001e*/ 	.short	(.L_13 - .L_12)
.L_12:
        /*0020*/ 	.word	0x00000000
        /*0024*/ 	.short	0x0009
        /*0026*/ 	.short	0x0040
        /*0028*/ 	.byte	0x00, 0xf4, 0x21, 0x00


	//----- nvinfo : EIATTR_KPARAM_INFO
	.align		4
.L_13:
        /*002c*/ 	.byte	0x04, 0x17
        /*002e*/ 	.short	(.L_15 - .L_14)
.L_14:
        /*0030*/ 	.word	0x00000000
        /*0034*/ 	.short	0x0008
        /*0036*/ 	.short	0x003c
        /*0038*/ 	.byte	0x00, 0xf0, 0x11, 0x00


	//----- nvinfo : EIATTR_KPARAM_INFO
	.align		4
.L_15:
        /*003c*/ 	.byte	0x04, 0x17
        /*003e*/ 	.short	(.L_17 - .L_16)
.L_16:
        /*0040*/ 	.word	0x00000000
        /*0044*/ 	.short	0x0007
        /*0046*/ 	.short	0x0038
        /*0048*/ 	.byte	0x00, 0xf0, 0x11, 0x00


	//----- nvinfo : EIATTR_KPARAM_INFO
	.align		4
.L_17:
        /*004c*/ 	.byte	0x04, 0x17
        /*004e*/ 	.short	(.L_19 - .L_18)
.L_18:
        /*0050*/ 	.word	0x00000000
        /*0054*/ 	.short	0x0006
        /*0056*/ 	.short	0x0030
        /*0058*/ 	.byte	0x00, 0xf4, 0x21, 0x00


	//----- nvinfo : EIATTR_KPARAM_INFO
	.align		4
.L_19:
        /*005c*/ 	.byte	0x04, 0x17
        /*005e*/ 	.short	(.L_21 - .L_20)
.L_20:
        /*0060*/ 	.word	0x00000000
        /*0064*/ 	.short	0x0005
        /*0066*/ 	.short	0x0028
        /*0068*/ 	.byte	0x00, 0xf4, 0x21, 0x00


	//----- nvinfo : EIATTR_KPARAM_INFO
	.align		4
.L_21:
        /*006c*/ 	.byte	0x04, 0x17
        /*006e*/ 	.short	(.L_23 - .L_22)
.L_22:
        /*0070*/ 	.word	0x00000000
        /*0074*/ 	.short	0x0004
        /*0076*/ 	.short	0x0020
        /*0078*/ 	.byte	0x00, 0xf4, 0x21, 0x00


	//----- nvinfo : EIATTR_KPARAM_INFO
	.align		4
.L_23:
        /*007c*/ 	.byte	0x04, 0x17
        /*007e*/ 	.short	(.L_25 - .L_24)
.L_24:
        /*0080*/ 	.word	0x00000000
        /*0084*/ 	.short	0x0003
        /*0086*/ 	.short	0x0018
        /*0088*/ 	.byte	0x00, 0xf4, 0x21, 0x00


	//----- nvinfo : EIATTR_KPARAM_INFO
	.align		4
.L_25:
        /*008c*/ 	.byte	0x04, 0x17
        /*008e*/ 	.short	(.L_27 - .L_26)
.L_26:
        /*0090*/ 	.word	0x00000000
        /*0094*/ 	.short	0x0002
        /*0096*/ 	.short	0x0010
        /*0098*/ 	.byte	0x00, 0xf4, 0x21, 0x00


	//----- nvinfo : EIATTR_KPARAM_INFO
	.align		4
.L_27:
        /*009c*/ 	.byte	0x04, 0x17
        /*009e*/ 	.short	(.L_29 - .L_28)
.L_28:
        /*00a0*/ 	.word	0x00000000
        /*00a4*/ 	.short	0x0001
        /*00a6*/ 	.short	0x0008
        /*00a8*/ 	.byte	0x00, 0xf4, 0x21, 0x00


	//----- nvinfo : EIATTR_KPARAM_INFO
	.align		4
.L_29:
        /*00ac*/ 	.byte	0x04, 0x17
        /*00ae*/ 	.short	(.L_31 - .L_30)
.L_30:
        /*00b0*/ 	.word	0x00000000
        /*00b4*/ 	.short	0x0000
        /*00b6*/ 	.short	0x0000
        /*00b8*/ 	.byte	0x00, 0xf4, 0x21, 0x00


	//----- nvinfo : EIATTR_MAXREG_COUNT
	.align		4
.L_31:
        /*00bc*/ 	.byte	0x03, 0x1b
        /*00be*/ 	.short	0x00ff


	//----- nvinfo : EIATTR_COOP_GROUP_MASK_REGIDS
	.align		4
        /*00c0*/ 	.byte	0x04, 0x29
        /*00c2*/ 	.short	(.L_33 - .L_32)


	//   ....[0]....
.L_32:
        /*00c4*/ 	.word	0xffffffff


	//   ....[1]....
        /*00c8*/ 	.word	0xffffffff


	//   ....[2]....
        /*00cc*/ 	.word	0xffffffff


	//   ....[3]....
        /*00d0*/ 	.word	0xffffffff


	//   ....[4]....
        /*00d4*/ 	.word	0xffffffff


	//   ....[5]....
        /*00d8*/ 	.word	0xffffffff


	//   ....[6]....
        /*00dc*/ 	.word	0xffffffff


	//   ....[7]....
        /*00e0*/ 	.word	0xffffffff


	//----- nvinfo : EIATTR_COOP_GROUP_INSTR_OFFSETS
	.align		4
.L_33:
        /*00e4*/ 	.byte	0x04, 0x28
        /*00e6*/ 	.short	(.L_35 - .L_34)


	//   ....[0]....
.L_34:
        /*00e8*/ 	.word	0x00000e00


	//   ....[1]....
        /*00ec*/ 	.word	0x00000e10


	//   ....[2]....
        /*00f0*/ 	.word	0x00000e40


	//   ....[3]....
        /*00f4*/ 	.word	0x00000e50


	//   ....[4]....
        /*00f8*/ 	.word	0x00000e80


	//   ....[5]....
        /*00fc*/ 	.word	0x00000e90


	//   ....[6]....
        /*0100*/ 	.word	0x00000ed0


	//   ....[7]....
        /*0104*/ 	.word	0x00000ee0


	//----- nvinfo : EIATTR_EXIT_INSTR_OFFSETS
	.align		4
.L_35:
        /*0108*/ 	.byte	0x04, 0x1c
        /*010a*/ 	.short	(.L_37 - .L_36)


	//   ....[0]....
.L_36:
        /*010c*/ 	.word	0x00001050


	//   ....[1]....
        /*0110*/ 	.word	0x000010b0


	//----- nvinfo : EIATTR_REQNTID
	.align		4
.L_37:
        /*0114*/ 	.byte	0x04, 0x10
        /*0116*/ 	.short	(.L_39 - .L_38)
.L_38:
        /*0118*/ 	.word	0x00000100
        /*011c*/ 	.word	0x00000001
        /*0120*/ 	.word	0x00000001
.L_39:


//--------------------- .nv.callgraph             --------------------------
	.section	.nv.callgraph,"",@"SHT_CUDA_CALLGRAPH"
	.align	4
	.sectionentsize	8
	.align		4
        /*0000*/ 	.word	0x00000000
	.align		4
        /*0004*/ 	.word	0xffffffff
	.align		4
        /*0008*/ 	.word	0x00000000
	.align		4
        /*000c*/ 	.word	0xfffffffe
	.align		4
        /*0010*/ 	.word	0x00000000
	.align		4
        /*0014*/ 	.word	0xfffffffd
	.align		4
        /*0018*/ 	.word	0x00000000
	.align		4
        /*001c*/ 	.word	0xfffffffc


//--------------------- .nv.rel.action            --------------------------
	.section	.nv.rel.action,"",@"SHT_CUDA_RELOCINFO"
	.align	8
	.sectionentsize	8
        /*0000*/ 	.byte	0x73, 0x00, 0x00, 0x00, 0x00, 0x00, 0x00, 0x00, 0x00, 0x00, 0x00, 0x11, 0x25, 0x00, 0x05, 0x36


//--------------------- .nv.constant0.triton_per_fused__to_copy_add_mean_pow_4 --------------------------
	.section	.nv.constant0.triton_per_fused__to_copy_add_mean_pow_4,"a",@progbits
	.sectionflags	@""
	.align	4
.nv.constant0.triton_per_fused__to_copy_add_mean_pow_4:
	.zero		424


//--------------------- .text.triton_per_fused__to_copy_add_mean_pow_4 --------------------------
	.section	.text.triton_per_fused__to_copy_add_mean_pow_4,"ax",@progbits
	.sectionflags	@"SHF_BARRIERS=1"
	.sectioninfo	@"SHI_REGISTERS=40"
	.align	128
        .global         triton_per_fused__to_copy_add_mean_pow_4
        .type           triton_per_fused__to_copy_add_mean_pow_4,@function
        .size           triton_per_fused__to_copy_add_mean_pow_4,(.L_x_1 - triton_per_fused__to_copy_add_mean_pow_4)
        .other          triton_per_fused__to_copy_add_mean_pow_4,@"STO_CUDA_ENTRY STV_DEFAULT"
triton_per_fused__to_copy_add_mean_pow_4:
.text.triton_per_fused__to_copy_add_mean_pow_4:
[----:B------:R-:W-:Y:S02]  /*0000*/  IMAD.MOV.U32 R1, RZ, RZ, c[0x0][0x28] ;  /* 0x00000a00ff017624 */ /* 0x000fe400078e00ff */
[----:B------:R-:W0:Y:S01]  /*0010*/  S2R R0, SR_TID.X ;  /* 0x0000000000007919 */ /* 0x000e220000002100 */
[----:B------:R-:W-:Y:S01]  /*0020*/  MOV R17, 0x2 ;  /* 0x0000000200117802 */ /* 0x000fe20000000f00 */
[----:B------:R-:W-:Y:S02]  /*0030*/  ULDC.64 UR4, c[0x0][0x118] ;  /* 0x0000460000047ab9 */ /* 0x000fe40000000a00 */
[----:B------:R-:W1:Y:S01]  /*0040*/  S2R R3, SR_CTAID.X ;  /* 0x0000000000037919 */ /* 0x000e620000002500 */
[----:B0-----:R-:W-:Y:S01]  /*0050*/  SHF.R.U32.HI R6, RZ, 0x4, R0 ;  /* 0x00000004ff067819 */ /* 0x001fe20000011600 */
[----:B-1----:R-:W-:-:S03]  /*0060*/  IMAD.SHL.U32 R3, R3, 0x20, RZ ;  /* 0x0000002003037824 */ /* 0x002fc600078e00ff */
[----:B------:R-:W-:-:S04]  /*0070*/  SGXT.U32 R6, R6, 0x4 ;  /* 0x000000040606781a */ /* 0x000fc80000000000 */
[----:B------:R-:W-:-:S04]  /*0080*/  LOP3.LUT R7, R6, R3, RZ, 0xfc, !PT ;  /* 0x0000000306077212 */ /* 0x000fc800078efcff */
[C---:B------:R-:W-:Y:S01]  /*0090*/  ISETP.GE.AND P1, PT, R7.reuse, 0x15180, PT ;  /* 0x000151800700780c */ /* 0x040fe20003f26270 */
[----:B------:R-:W-:-:S05]  /*00a0*/  IMAD.HI R2, R7, 0x2aaaaaab, RZ ;  /* 0x2aaaaaab07027827 */ /* 0x000fca00078e02ff */
[----:B------:R-:W-:-:S04]  /*00b0*/  SHF.R.U32.HI R5, RZ, 0x1f, R2 ;  /* 0x0000001fff057819 */ /* 0x000fc80000011602 */
[----:B------:R-:W-:Y:S02]  /*00c0*/  LEA.HI.SX32 R14, R2, R5, 0x1e ;  /* 0x00000005020e7211 */ /* 0x000fe400078ff2ff */
[----:B------:R-:W-:-:S03]  /*00d0*/  PRMT R5, RZ, 0x7610, R5 ;  /* 0x00007610ff057816 */ /* 0x000fc60000000005 */
[----:B------:R-:W-:-:S05]  /*00e0*/  IMAD.WIDE R8, R14, R17, c[0x0][0x168] ;  /* 0x00005a000e087625 */ /* 0x000fca00078e0211 */
[----:B------:R0:W2:Y:S01]  /*00f0*/  @!P1 LDG.E.EL.U16 R5, [R8.64] ;  /* 0x0000000408059981 */ /* 0x0000a2000c2e1500 */
[----:B------:R-:W-:Y:S01]  /*0100*/  PRMT R19, RZ, 0x7610, R19 ;  /* 0x00007610ff137816 */ /* 0x000fe20000000013 */
[----:B------:R-:W-:-:S04]  /*0110*/  IMAD.WIDE R10, R14, R17, c[0x0][0x170] ;  /* 0x00005c000e0a7625 */ /* 0x000fc800078e0211 */
[----:B------:R-:W-:Y:S01]  /*0120*/  IMAD.SHL.U32 R4, R0, 0x8, RZ ;  /* 0x0000000800047824 */ /* 0x000fe200078e00ff */
[----:B------:R1:W3:Y:S01]  /*0130*/  @!P1 LDG.E.EL.U16 R19, [R10.64] ;  /* 0x000000040a139981 */ /* 0x0002e2000c2e1500 */
[----:B------:R-:W-:Y:S01]  /*0140*/  SHF.L.U32 R13, R7, 0x7, RZ ;  /* 0x00000007070d7819 */ /* 0x000fe200000006ff */
[----:B------:R-:W-:Y:S01]  /*0150*/  IMAD R7, R14, -0x18, R7 ;  /* 0xffffffe80e077824 */ /* 0x000fe200078e0207 */
[----:B------:R-:W-:Y:S01]  /*0160*/  CS2R R24, SRZ ;  /* 0x0000000000187805 */ /* 0x000fe2000001ff00 */
[----:B------:R-:W-:Y:S01]  /*0170*/  LOP3.LUT R4, R4, 0x78, RZ, 0xc0, !PT ;  /* 0x0000007804047812 */ /* 0x000fe200078ec0ff */
[----:B------:R-:W-:Y:S01]  /*0180*/  IMAD.MOV.U32 R18, RZ, RZ, 0x4 ;  /* 0x00000004ff127424 */ /* 0x000fe200078e00ff */
[----:B------:R-:W-:Y:S01]  /*0190*/  CS2R R26, SRZ ;  /* 0x00000000001a7805 */ /* 0x000fe2000001ff00 */
[----:B------:R-:W-:Y:S01]  /*01a0*/  CS2R R28, SRZ ;  /* 0x00000000001c7805 */ /* 0x000fe2000001ff00 */
[----:B------:R-:W-:Y:S01]  /*01b0*/  LOP3.LUT R2, R13, R4, RZ, 0xfc, !PT ;  /* 0x000000040d027212 */ /* 0x000fe200078efcff */
[----:B------:R-:W-:Y:S01]  /*01c0*/  IMAD R36, R7, 0x80, R4 ;  /* 0x0000008007247824 */ /* 0x000fe200078e0204 */
[----:B------:R-:W-:Y:S01]  /*01d0*/  LOP3.LUT R35, R6, 0x10, R3, 0xfe, !PT ;  /* 0x0000001006237812 */ /* 0x000fe200078efe03 */
[----:B------:R-:W-:Y:S01]  /*01e0*/  CS2R R20, SRZ ;  /* 0x0000000000147805 */ /* 0x000fe2000001ff00 */
[----:B------:R-:W-:Y:S01]  /*01f0*/  CS2R R22, SRZ ;  /* 0x0000000000167805 */ /* 0x000fe2000001ff00 */
[C---:B------:R-:W-:Y:S01]  /*0200*/  IMAD.WIDE R32, R2.reuse, R18, c[0x0][0x160] ;  /* 0x0000580002207625 */ /* 0x040fe200078e0212 */
[----:B------:R-:W-:Y:S01]  /*0210*/  SHF.R.S32.HI R13, RZ, 0x1f, R13 ;  /* 0x0000001fff0d7819 */ /* 0x000fe2000001140d */
[----:B0-----:R-:W-:Y:S01]  /*0220*/  CS2R R8, SRZ ;  /* 0x0000000000087805 */ /* 0x001fe2000001ff00 */
[----:B------:R-:W-:Y:S01]  /*0230*/  LEA R12, P0, R2, c[0x0][0x160], 0x2 ;  /* 0x00005800020c7a11 */ /* 0x000fe200078010ff */
[CC--:B------:R-:W-:Y:S01]  /*0240*/  IMAD.WIDE R14, R36.reuse, R17.reuse, c[0x0][0x178] ;  /* 0x00005e00240e7625 */ /* 0x0c0fe200078e0211 */
[----:B-1----:R-:W-:Y:S01]  /*0250*/  CS2R R10, SRZ ;  /* 0x00000000000a7805 */ /* 0x002fe2000001ff00 */
[----:B------:R0:W4:Y:S01]  /*0260*/  @!P1 LDG.E.128 R24, [R32.64] ;  /* 0x0000000420189981 */ /* 0x000122000c1e1d00 */
[----:B------:R-:W-:Y:S01]  /*0270*/  CS2R R30, SRZ ;  /* 0x00000000001e7805 */ /* 0x000fe2000001ff00 */
[----:B------:R-:W-:Y:S01]  /*0280*/  IMAD.WIDE R36, R36, R17, c[0x0][0x180] ;  /* 0x0000600024247625 */ /* 0x000fe200078e0211 */
[----:B------:R-:W-:Y:S01]  /*0290*/  LEA.HI.X R13, R2, c[0x0][0x164], R13, 0x2, P0 ;  /* 0x00005900020d7a11 */ /* 0x000fe200000f140d */
[----:B------:R2:W5:Y:S02]  /*02a0*/  @!P1 LDG.E.EL.128 R20, [R14.64] ;  /* 0x000000040e149981 */ /* 0x000564000c2e1d00 */
[----:B------:R-:W-:-:S02]  /*02b0*/  IMAD.HI R16, R35, 0x2aaaaaab, RZ ;  /* 0x2aaaaaab23107827 */ /* 0x000fc400078e02ff */
[----:B------:R-:W4:Y:S01]  /*02c0*/  @!P1 LDG.E.EL.128 R8, [R36.64] ;  /* 0x0000000424089981 */ /* 0x000f22000c2e1d00 */
[----:B------:R-:W-:Y:S02]  /*02d0*/  ISETP.GE.AND P2, PT, R35, 0x15180, PT ;  /* 0x000151802300780c */ /* 0x000fe40003f46270 */
[----:B------:R-:W-:Y:S01]  /*02e0*/  SHF.R.U32.HI R7, RZ, 0x1f, R16 ;  /* 0x0000001fff077819 */ /* 0x000fe20000011610 */
[----:B------:R1:W4:Y:S03]  /*02f0*/  @!P1 LDG.E.128 R28, [R12.64+0x10] ;  /* 0x000010040c1c9981 */ /* 0x000326000c1e1d00 */
[----:B------:R-:W-:Y:S02]  /*0300*/  LEA.HI.SX32 R16, R16, R7, 0x1e ;  /* 0x0000000710107211 */ /* 0x000fe400078ff2ff */
[----:B0-----:R-:W-:Y:S02]  /*0310*/  PRMT R33, RZ, 0x7610, R33 ;  /* 0x00007610ff217816 */ /* 0x001fe40000000021 */
[----:B------:R-:W-:Y:S01]  /*0320*/  PRMT R34, RZ, 0x7610, R34 ;  /* 0x00007610ff227816 */ /* 0x000fe20000000022 */
[----:B------:R-:W-:-:S04]  /*0330*/  IMAD.WIDE R6, R16, R17, c[0x0][0x168] ;  /* 0x00005a0010067625 */ /* 0x000fc800078e0211 */
[----:B-1----:R-:W-:Y:S01]  /*0340*/  IMAD.WIDE R12, R16, R17, c[0x0][0x170] ;  /* 0x00005c00100c7625 */ /* 0x002fe200078e0211 */
[----:B------:R0:W5:Y:S04]  /*0350*/  @!P2 LDG.E.EL.U16 R34, [R6.64] ;  /* 0x000000040622a981 */ /* 0x000168000c2e1500 */
[----:B------:R1:W5:Y:S01]  /*0360*/  @!P2 LDG.E.EL.U16 R33, [R12.64] ;  /* 0x000000040c21a981 */ /* 0x000362000c2e1500 */
[----:B--2---:R-:W-:-:S05]  /*0370*/  IMAD.U32 R14, R5, 0x10000, RZ ;  /* 0x00010000050e7824 */ /* 0x004fca00078e00ff */
[----:B------:R-:W-:-:S04]  /*0380*/  FSETP.GE.AND P0, PT, R14, RZ, PT ;  /* 0x000000ff0e00720b */ /* 0x000fc80003f06000 */
[----:B------:R-:W-:Y:S01]  /*0390*/  SEL R5, R5, RZ, !P0 ;  /* 0x000000ff05057207 */ /* 0x000fe20004000000 */
[----:B---3--:R-:W-:-:S03]  /*03a0*/  IMAD.U32 R14, R19, 0x10000, RZ ;  /* 0x00010000130e7824 */ /* 0x008fc600078e00ff */
[----:B------:R-:W-:Y:S02]  /*03b0*/  SHF.L.U32 R5, R5, 0x10, RZ ;  /* 0x0000001005057819 */ /* 0x000fe400000006ff */
[----:B------:R-:W-:-:S03]  /*03c0*/  FSETP.GTU.AND P3, PT, R14, RZ, PT ;  /* 0x000000ff0e00720b */ /* 0x000fc60003f6c000 */
[----:B------:R-:W-:Y:S01]  /*03d0*/  FADD R5, RZ, -R5 ;  /* 0x80000005ff057221 */ /* 0x000fe20000000000 */
[----:B------:R-:W-:-:S04]  /*03e0*/  SEL R19, R19, RZ, P3 ;  /* 0x000000ff13137207 */ /* 0x000fc80001800000 */
[----:B------:R-:W-:Y:S01]  /*03f0*/  FSETP.NAN.AND P0, PT, R5, R5, PT ;  /* 0x000000050500720b */ /* 0x000fe20003f08000 */
[----:B0-----:R-:W-:-:S05]  /*0400*/  IMAD.U32 R6, R19, 0x10000, RZ ;  /* 0x0001000013067824 */ /* 0x001fca00078e00ff */
[----:B------:R-:W-:-:S07]  /*0410*/  FSETP.GT.AND P3, PT, R5, R6, PT ;  /* 0x000000060500720b */ /* 0x000fce0003f64000 */
[----:B------:R-:W-:-:S05]  /*0420*/  @!P0 FSEL R5, R5, R6, P3 ;  /* 0x0000000605058208 */ /* 0x000fca0001800000 */
[----:B------:R-:W-:-:S05]  /*0430*/  FMUL R32, R5, 0.0078740157186985015869 ;  /* 0x3c01020405207820 */ /* 0x000fca0000400000 */
[C---:B------:R-:W-:Y:S02]  /*0440*/  FSETP.GT.AND P0, PT, R32.reuse, 9.9999997473787516356e-06, PT ;  /* 0x3727c5ac2000780b */ /* 0x040fe40003f04000 */
[----:B------:R-:W-:Y:S02]  /*0450*/  FSETP.NAN.AND P3, PT, R32, R32, PT ;  /* 0x000000202000720b */ /* 0x000fe40003f68000 */
[----:B----4-:R-:W-:Y:S01]  /*0460*/  I2FP.F32.S32 R5, R26 ;  /* 0x0000001a00057245 */ /* 0x010fe20000201400 */
[----:B-----5:R-:W-:Y:S01]  /*0470*/  IMAD.U32 R6, R22, 0x10000, RZ ;  /* 0x0001000016067824 */ /* 0x020fe200078e00ff */
[C---:B-1----:R-:W-:Y:S02]  /*0480*/  PRMT R12, R21.reuse, 0x7632, R12 ;  /* 0x00007632150c7816 */ /* 0x042fe4000000000c */
[----:B------:R-:W-:-:S05]  /*0490*/  SHF.L.U32 R21, R21, 0x10, RZ ;  /* 0x0000001015157819 */ /* 0x000fca00000006ff */
[----:B------:R-:W-:Y:S02]  /*04a0*/  @!P0 FSEL R32, R32, 9.9999997473787516356e-06, P3 ;  /* 0x3727c5ac20208808 */ /* 0x000fe40001800000 */
[----:B------:R-:W-:Y:S01]  /*04b0*/  PRMT R15, R22, 0x7632, R15 ;  /* 0x00007632160f7816 */ /* 0x000fe2000000000f */
[C---:B------:R-:W-:Y:S01]  /*04c0*/  IMAD.U32 R22, R9.reuse, 0x10000, RZ ;  /* 0x0001000009167824 */ /* 0x040fe200078e00ff */
[----:B------:R-:W-:Y:S01]  /*04d0*/  I2FP.F32.S32 R27, R27 ;  /* 0x0000001b001b7245 */ /* 0x000fe20000201400 */
[----:B------:R-:W-:Y:S01]  /*04e0*/  FMUL R5, R32, R5 ;  /* 0x0000000520057220 */ /* 0x000fe20000400000 */
[----:B------:R-:W-:Y:S02]  /*04f0*/  PRMT R14, R9, 0x7632, R14 ;  /* 0x00007632090e7816 */ /* 0x000fe4000000000e */
[----:B------:R-:W-:Y:S01]  /*0500*/  I2FP.F32.S32 R7, R28 ;  /* 0x0000001c00077245 */ /* 0x000fe20000201400 */
[----:B------:R-:W-:Y:S01]  /*0510*/  FFMA R22, R21, R5, R22 ;  /* 0x0000000515167223 */ /* 0x000fe20000000016 */
[----:B------:R-:W-:Y:S01]  /*0520*/  I2FP.F32.S32 R29, R29 ;  /* 0x0000001d001d7245 */ /* 0x000fe20000201400 */
[----:B------:R-:W-:Y:S01]  /*0530*/  IMAD R5, R16, -0x18, R35 ;  /* 0xffffffe810057824 */ /* 0x000fe200078e0223 */
[----:B------:R-:W-:Y:S01]  /*0540*/  PRMT R19, R10, 0x7632, R19 ;  /* 0x000076320a137816 */ /* 0x000fe20000000013 */
[----:B------:R-:W-:Y:S01]  /*0550*/  IMAD.U32 R9, R12, 0x10000, RZ ;  /* 0x000100000c097824 */ /* 0x000fe200078e00ff */
[----:B------:R-:W-:Y:S01]  /*0560*/  SHF.L.U32 R14, R14, 0x10, RZ ;  /* 0x000000100e0e7819 */ /* 0x000fe200000006ff */
[----:B------:R-:W-:Y:S01]  /*0570*/  FMUL R27, R32, R27 ;  /* 0x0000001b201b7220 */ /* 0x000fe20000400000 */
[----:B------:R-:W-:Y:S01]  /*0580*/  SHF.L.U32 R13, R10, 0x10, RZ ;  /* 0x000000100a0d7819 */ /* 0x000fe200000006ff */
[----:B------:R-:W-:Y:S01]  /*0590*/  IMAD.SHL.U32 R35, R35, 0x80, RZ ;  /* 0x0000008023237824 */ /* 0x000fe200078e00ff */
[C---:B------:R-:W-:Y:S01]  /*05a0*/  FMUL R7, R32.reuse, R7 ;  /* 0x0000000720077220 */ /* 0x040fe20000400000 */
[----:B------:R-:W-:Y:S01]  /*05b0*/  IMAD.U32 R10, R15, 0x10000, RZ ;  /* 0x000100000f0a7824 */ /* 0x000fe200078e00ff */
[----:B------:R-:W-:Y:S01]  /*05c0*/  FMUL R29, R32, R29 ;  /* 0x0000001d201d7220 */ /* 0x000fe20000400000 */
[----:B------:R-:W-:Y:S01]  /*05d0*/  IMAD.U32 R19, R19, 0x10000, RZ ;  /* 0x0001000013137824 */ /* 0x000fe200078e00ff */
[----:B------:R-:W-:Y:S01]  /*05e0*/  FFMA R9, R9, R27, R14 ;  /* 0x0000001b09097223 */ /* 0x000fe2000000000e */
[----:B------:R-:W-:Y:S01]  /*05f0*/  FFMA R27, R6, R7, R13 ;  /* 0x00000007061b7223 */ /* 0x000fe2000000000d */
[----:B------:R-:W-:-:S02]  /*0600*/  LOP3.LUT R21, R35, R4, RZ, 0xfc, !PT ;  /* 0x0000000423157212 */ /* 0x000fc400078efcff */
[----:B------:R-:W-:Y:S02]  /*0610*/  I2FP.F32.S32 R31, R31 ;  /* 0x0000001f001f7245 */ /* 0x000fe40000201400 */
[----:B------:R-:W-:Y:S02]  /*0620*/  PRMT R6, R23, 0x7632, R6 ;  /* 0x0000763217067816 */ /* 0x000fe40000000006 */
[----:B------:R-:W-:Y:S01]  /*0630*/  PRMT R7, R11, 0x7632, R7 ;  /* 0x000076320b077816 */ /* 0x000fe20000000007 */
[----:B------:R-:W-:Y:S01]  /*0640*/  FFMA R10, R10, R29, R19 ;  /* 0x0000001d0a0a7223 */ /* 0x000fe20000000013 */
[----:B------:R-:W-:Y:S01]  /*0650*/  CS2R R12, SRZ ;  /* 0x00000000000c7805 */ /* 0x000fe2000001ff00 */
[----:B------:R-:W-:Y:S01]  /*0660*/  CS2R R14, SRZ ;  /* 0x00000000000e7805 */ /* 0x000fe2000001ff00 */
[----:B------:R-:W-:Y:S01]  /*0670*/  IMAD.U32 R29, R33, 0x10000, RZ ;  /* 0x00010000211d7824 */ /* 0x000fe200078e00ff */
[----:B------:R-:W-:Y:S01]  /*0680*/  SHF.L.U32 R6, R6, 0x10, RZ ;  /* 0x0000001006067819 */ /* 0x000fe200000006ff */
[----:B------:R-:W-:Y:S01]  /*0690*/  IMAD.WIDE R18, R21, R18, c[0x0][0x160] ;  /* 0x0000580015127625 */ /* 0x000fe200078e0212 */
[----:B------:R-:W-:Y:S01]  /*06a0*/  FMUL R26, R32, R31 ;  /* 0x0000001f201a7220 */ /* 0x000fe20000400000 */
[----:B------:R-:W-:-:S02]  /*06b0*/  SHF.L.U32 R16, R34, 0x10, RZ ;  /* 0x0000001022107819 */ /* 0x000fc400000006ff */
[----:B------:R-:W-:Y:S02]  /*06c0*/  IMAD R28, R5, 0x80, R4 ;  /* 0x00000080051c7824 */ /* 0x000fe400078e0204 */
[----:B------:R-:W-:Y:S01]  /*06d0*/  IMAD.U32 R7, R7, 0x10000, RZ ;  /* 0x0001000007077824 */ /* 0x000fe200078e00ff */
[----:B------:R-:W-:Y:S01]  /*06e0*/  FSETP.GTU.AND P0, PT, R29, RZ, PT ;  /* 0x000000ff1d00720b */ /* 0x000fe20003f0c000 */
[-C--:B------:R-:W-:Y:S01]  /*06f0*/  IMAD.WIDE R36, R28, R17.reuse, c[0x0][0x178] ;  /* 0x00005e001c247625 */ /* 0x080fe200078e0211 */
[----:B------:R0:W2:Y:S01]  /*0700*/  @!P2 LDG.E.128 R12, [R18.64] ;  /* 0x00000004120ca981 */ /* 0x0000a2000c1e1d00 */
[----:B------:R-:W-:Y:S01]  /*0710*/  FFMA R26, R6, R26, R7 ;  /* 0x0000001a061a7223 */ /* 0x000fe20000000007 */
[----:B------:R-:W-:Y:S01]  /*0720*/  FSETP.GE.AND P3, PT, R16, RZ, PT ;  /* 0x000000ff1000720b */ /* 0x000fe20003f66000 */
[----:B------:R-:W-:Y:S01]  /*0730*/  IMAD.WIDE R28, R28, R17, c[0x0][0x180] ;  /* 0x000060001c1c7625 */ /* 0x000fe200078e0211 */
[----:B------:R-:W-:Y:S01]  /*0740*/  CS2R R4, SRZ ;  /* 0x0000000000047805 */ /* 0x000fe2000001ff00 */
[----:B------:R-:W-:Y:S01]  /*0750*/  CS2R R6, SRZ ;  /* 0x0000000000067805 */ /* 0x000fe2000001ff00 */
[----:B------:R-:W-:Y:S01]  /*0760*/  CS2R R16, SRZ ;  /* 0x0000000000107805 */ /* 0x000fe2000001ff00 */
[----:B0-----:R-:W-:-:S04]  /*0770*/  CS2R R18, SRZ ;  /* 0x0000000000127805 */ /* 0x001fc8000001ff00 */
[----:B------:R0:W3:Y:S04]  /*0780*/  @!P2 LDG.E.EL.128 R4, [R36.64] ;  /* 0x000000042404a981 */ /* 0x0000e8000c2e1d00 */
[----:B------:R1:W4:Y:S01]  /*0790*/  @!P2 LDG.E.EL.128 R16, [R28.64] ;  /* 0x000000041c10a981 */ /* 0x000322000c2e1d00 */
[----:B------:R-:W-:-:S05]  /*07a0*/  SEL R34, R34, RZ, !P3 ;  /* 0x000000ff22227207 */ /* 0x000fca0005800000 */
[----:B------:R-:W-:-:S04]  /*07b0*/  IMAD.U32 R34, R34, 0x10000, RZ ;  /* 0x0001000022227824 */ /* 0x000fc800078e00ff */
[----:B------:R-:W-:Y:S01]  /*07c0*/  FADD R34, RZ, -R34 ;  /* 0x80000022ff227221 */ /* 0x000fe20000000000 */
[----:B------:R-:W-:-:S04]  /*07d0*/  SEL R33, R33, RZ, P0 ;  /* 0x000000ff21217207 */ /* 0x000fc80000000000 */
[----:B------:R-:W-:Y:S02]  /*07e0*/  FSETP.NAN.AND P3, PT, R34, R34, PT ;  /* 0x000000222200720b */ /* 0x000fe40003f68000 */
[----:B------:R-:W-:-:S04]  /*07f0*/  SHF.L.U32 R33, R33, 0x10, RZ ;  /* 0x0000001021217819 */ /* 0x000fc800000006ff */
[----:B------:R-:W-:-:S07]  /*0800*/  FSETP.GT.AND P0, PT, R34, R33, PT ;  /* 0x000000212200720b */ /* 0x000fce0003f04000 */
[----:B------:R-:W-:-:S05]  /*0810*/  @!P3 FSEL R34, R34, R33, P0 ;  /* 0x000000212222b208 */ /* 0x000fca0000000000 */
[----:B------:R-:W-:Y:S01]  /*0820*/  FMUL R33, R34, 0.0078740157186985015869 ;  /* 0x3c01020422217820 */ /* 0x000fe20000400000 */
[----:B------:R-:W-:-:S04]  /*0830*/  I2FP.F32.S32 R31, R30 ;  /* 0x0000001e001f7245 */ /* 0x000fc80000201400 */
[----:B------:R-:W-:Y:S01]  /*0840*/  FSETP.GT.AND P0, PT, R33, 9.9999997473787516356e-06, PT ;  /* 0x3727c5ac2100780b */ /* 0x000fe20003f04000 */
[----:B-1----:R-:W-:Y:S01]  /*0850*/  IMAD.U32 R28, R11, 0x10000, RZ ;  /* 0x000100000b1c7824 */ /* 0x002fe200078e00ff */
[----:B------:R-:W-:Y:S01]  /*0860*/  FMUL R11, R32, R31 ;  /* 0x0000001f200b7220 */ /* 0x000fe20000400000 */
[----:B------:R-:W-:Y:S01]  /*0870*/  IMAD.U32 R23, R23, 0x10000, RZ ;  /* 0x0001000017177824 */ /* 0x000fe200078e00ff */
[----:B------:R-:W-:-:S03]  /*0880*/  FSETP.NAN.AND P3, PT, R33, R33, PT ;  /* 0x000000212100720b */ /* 0x000fc60003f68000 */
[----:B------:R-:W-:-:S06]  /*0890*/  FFMA R11, R23, R11, R28 ;  /* 0x0000000b170b7223 */ /* 0x000fcc000000001c */
[----:B------:R-:W-:Y:S02]  /*08a0*/  @!P0 FSEL R33, R33, 9.9999997473787516356e-06, P3 ;  /* 0x3727c5ac21218808 */ /* 0x000fe40001800000 */
[----:B0-----:R-:W-:Y:S02]  /*08b0*/  SHF.R.S32.HI R36, RZ, 0x1f, R35 ;  /* 0x0000001fff247819 */ /* 0x001fe40000011423 */
[----:B------:R-:W-:-:S04]  /*08c0*/  LEA R34, P0, R21, c[0x0][0x160], 0x2 ;  /* 0x0000580015227a11 */ /* 0x000fc800078010ff */
[----:B------:R-:W-:Y:S02]  /*08d0*/  LEA.HI.X R35, R21, c[0x0][0x164], R36, 0x2, P0 ;  /* 0x0000590015237a11 */ /* 0x000fe400000f1424 */
[----:B--2---:R-:W-:-:S05]  /*08e0*/  I2FP.F32.S32 R30, R15 ;  /* 0x0000000f001e7245 */ /* 0x004fca0000201400 */
[----:B------:R-:W-:Y:S01]  /*08f0*/  FMUL R30, R33, R30 ;  /* 0x0000001e211e7220 */ /* 0x000fe20000400000 */
[----:B---3--:R-:W-:Y:S02]  /*0900*/  PRMT R15, R5, 0x7632, R15 ;  /* 0x00007632050f7816 */ /* 0x008fe4000000000f */
[----:B----4-:R-:W-:Y:S02]  /*0910*/  PRMT R23, R17, 0x7632, R23 ;  /* 0x0000763211177816 */ /* 0x010fe40000000017 */
[----:B------:R-:W-:-:S03]  /*0920*/  SHF.L.U32 R15, R15, 0x10, RZ ;  /* 0x000000100f0f7819 */ /* 0x000fc600000006ff */
[----:B------:R-:W-:-:S04]  /*0930*/  IMAD.U32 R28, R23, 0x10000, RZ ;  /* 0x00010000171c7824 */ /* 0x000fc800078e00ff */
[----:B------:R-:W-:Y:S02]  /*0940*/  FFMA R15, R15, R30, R28 ;  /* 0x0000001e0f0f7223 */ /* 0x000fe4000000001c */
[----:B------:R-:W-:Y:S01]  /*0950*/  CS2R R28, SRZ ;  /* 0x00000000001c7805 */ /* 0x000fe2000001ff00 */
[----:B------:R-:W-:-:S06]  /*0960*/  CS2R R30, SRZ ;  /* 0x00000000001e7805 */ /* 0x000fcc000001ff00 */
[----:B------:R-:W2:Y:S01]  /*0970*/  @!P2 LDG.E.128 R28, [R34.64+0x10] ;  /* 0x00001004221ca981 */ /* 0x000ea2000c1e1d00 */
[----:B------:R-:W-:Y:S02]  /*0980*/  I2FP.F32.S32 R23, R24 ;  /* 0x0000001800177245 */ /* 0x000fe40000201400 */
[----:B------:R-:W-:Y:S02]  /*0990*/  SHF.L.U32 R24, R8, 0x10, RZ ;  /* 0x0000001008187819 */ /* 0x000fe400000006ff */
[----:B------:R-:W-:Y:S01]  /*09a0*/  I2FP.F32.S32 R25, R25 ;  /* 0x0000001900197245 */ /* 0x000fe20000201400 */
[----:B------:R-:W-:Y:S01]  /*09b0*/  FMUL R36, R32, R23 ;  /* 0x0000001720247220 */ /* 0x000fe20000400000 */
[C---:B------:R-:W-:Y:S01]  /*09c0*/  IMAD.U32 R23, R20.reuse, 0x10000, RZ ;  /* 0x0001000014177824 */ /* 0x040fe200078e00ff */
[----:B------:R-:W-:Y:S02]  /*09d0*/  PRMT R20, R20, 0x7632, R20 ;  /* 0x0000763214147816 */ /* 0x000fe40000000014 */
[----:B------:R-:W-:-:S02]  /*09e0*/  PRMT R8, R8, 0x7632, R8 ;  /* 0x0000763208087816 */ /* 0x000fc40000000008 */
[----:B------:R-:W-:Y:S01]  /*09f0*/  I2FP.F32.S32 R14, R14 ;  /* 0x0000000e000e7245 */ /* 0x000fe20000201400 */
[----:B------:R-:W-:Y:S01]  /*0a00*/  FFMA R23, R23, R36, R24 ;  /* 0x0000002417177223 */ /* 0x000fe20000000018 */
[----:B------:R-:W-:Y:S01]  /*0a10*/  FMUL R32, R32, R25 ;  /* 0x0000001920207220 */ /* 0x000fe20000400000 */
[----:B------:R-:W-:Y:S01]  /*0a20*/  SHF.L.U32 R8, R8, 0x10, RZ ;  /* 0x0000001008087819 */ /* 0x000fe200000006ff */
[----:B------:R-:W-:Y:S01]  /*0a30*/  IMAD.U32 R25, R20, 0x10000, RZ ;  /* 0x0001000014197824 */ /* 0x000fe200078e00ff */
[----:B------:R-:W-:Y:S01]  /*0a40*/  SHF.L.U32 R24, R17, 0x10, RZ ;  /* 0x0000001011187819 */ /* 0x000fe200000006ff */
[----:B------:R-:W-:Y:S01]  /*0a50*/  IMAD.U32 R5, R5, 0x10000, RZ ;  /* 0x0001000005057824 */ /* 0x000fe200078e00ff */
[----:B------:R-:W-:Y:S01]  /*0a60*/  FMUL R17, R33, R14 ;  /* 0x0000000e21117220 */ /* 0x000fe20000400000 */
[----:B------:R-:W-:Y:S01]  /*0a70*/  I2FP.F32.S32 R14, R12 ;  /* 0x0000000c000e7245 */ /* 0x000fe20000201400 */
[----:B------:R-:W-:Y:S01]  /*0a80*/  FFMA R8, R25, R32, R8 ;  /* 0x0000002019087223 */ /* 0x000fe20000000008 */
[----:B------:R-:W-:Y:S01]  /*0a90*/  SHF.L.U32 R25, R18, 0x10, RZ ;  /* 0x0000001012197819 */ /* 0x000fe200000006ff */
[----:B------:R-:W-:Y:S01]  /*0aa0*/  FFMA R12, R5, R17, R24 ;  /* 0x00000011050c7223 */ /* 0x000fe20000000018 */
[C---:B------:R-:W-:Y:S01]  /*0ab0*/  PRMT R17, R6.reuse, 0x7632, R17 ;  /* 0x0000763206117816 */ /* 0x040fe20000000011 */
[----:B------:R-:W-:Y:S01]  /*0ac0*/  IMAD.U32 R6, R6, 0x10000, RZ ;  /* 0x0001000006067824 */ /* 0x000fe200078e00ff */
[----:B------:R-:W-:-:S02]  /*0ad0*/  I2FP.F32.S32 R20, R13 ;  /* 0x0000000d00147245 */ /* 0x000fc40000201400 */
[C---:B------:R-:W-:Y:S02]  /*0ae0*/  PRMT R24, R4.reuse, 0x7632, R24 ;  /* 0x0000763204187816 */ /* 0x040fe40000000018 */
[----:B------:R-:W-:Y:S01]  /*0af0*/  SHF.L.U32 R13, R4, 0x10, RZ ;  /* 0x00000010040d7819 */ /* 0x000fe200000006ff */
[----:B------:R-:W-:Y:S01]  /*0b00*/  FMUL R20, R33, R20 ;  /* 0x0000001421147220 */ /* 0x000fe20000400000 */
[----:B------:R-:W-:Y:S02]  /*0b10*/  SHF.L.U32 R24, R24, 0x10, RZ ;  /* 0x0000001018187819 */ /* 0x000fe400000006ff */
[----:B------:R-:W-:Y:S01]  /*0b20*/  PRMT R18, R18, 0x7632, R18 ;  /* 0x0000763212127816 */ /* 0x000fe20000000012 */
[----:B------:R-:W-:-:S03]  /*0b30*/  IMAD.U32 R17, R17, 0x10000, RZ ;  /* 0x0001000011117824 */ /* 0x000fc600078e00ff */
[----:B------:R-:W-:Y:S02]  /*0b40*/  SHF.L.U32 R18, R18, 0x10, RZ ;  /* 0x0000001012127819 */ /* 0x000fe400000006ff */
[C---:B------:R-:W-:Y:S01]  /*0b50*/  PRMT R5, R7.reuse, 0x7632, R5 ;  /* 0x0000763207057816 */ /* 0x040fe20000000005 */
[----:B------:R-:W-:-:S04]  /*0b60*/  IMAD.U32 R7, R7, 0x10000, RZ ;  /* 0x0001000007077824 */ /* 0x000fc800078e00ff */
[----:B------:R-:W-:Y:S01]  /*0b70*/  IMAD.U32 R5, R5, 0x10000, RZ ;  /* 0x0001000005057824 */ /* 0x000fe200078e00ff */
[----:B------:R-:W-:Y:S02]  /*0b80*/  LOP3.LUT R0, R3, 0x1f, R0, 0xf8, !PT ;  /* 0x0000001f03007812 */ /* 0x000fe400078ef800 */
[----:B--2---:R-:W-:-:S05]  /*0b90*/  I2FP.F32.S32 R28, R28 ;  /* 0x0000001c001c7245 */ /* 0x004fca0000201400 */
[----:B------:R-:W-:-:S04]  /*0ba0*/  FMUL R28, R33, R28 ;  /* 0x0000001c211c7220 */ /* 0x000fc80000400000 */
[----:B------:R-:W-:Y:S01]  /*0bb0*/  FFMA R4, R6, R28, R25 ;  /* 0x0000001c06047223 */ /* 0x000fe20000000019 */
[C---:B------:R-:W-:Y:S01]  /*0bc0*/  PRMT R6, R16.reuse, 0x7632, R6 ;  /* 0x0000763210067816 */ /* 0x040fe20000000006 */
[----:B------:R-:W-:Y:S01]  /*0bd0*/  IMAD.U32 R16, R16, 0x10000, RZ ;  /* 0x0001000010107824 */ /* 0x000fe200078e00ff */
[----:B------:R-:W-:-:S03]  /*0be0*/  FMUL R28, R33, R14 ;  /* 0x0000000e211c7220 */ /* 0x000fc60000400000 */
[----:B------:R-:W-:Y:S01]  /*0bf0*/  IMAD.U32 R25, R6, 0x10000, RZ ;  /* 0x0001000006197824 */ /* 0x000fe200078e00ff */
[----:B------:R-:W-:-:S03]  /*0c00*/  FFMA R16, R13, R28, R16 ;  /* 0x0000001c0d107223 */ /* 0x000fc60000000010 */
[----:B------:R-:W-:Y:S01]  /*0c10*/  FFMA R13, R24, R20, R25 ;  /* 0x00000014180d7223 */ /* 0x000fe20000000019 */
[C---:B------:R-:W-:Y:S01]  /*0c20*/  PRMT R14, R19.reuse, 0x7632, R14 ;  /* 0x00007632130e7816 */ /* 0x040fe2000000000e */
[----:B------:R-:W-:Y:S01]  /*0c30*/  FMUL R28, R8, R8 ;  /* 0x00000008081c7220 */ /* 0x000fe20000400000 */
[----:B------:R-:W-:Y:S01]  /*0c40*/  SHF.L.U32 R6, R19, 0x10, RZ ;  /* 0x0000001013067819 */ /* 0x000fe200000006ff */
[----:B------:R-:W-:Y:S01]  /*0c50*/  FMUL R19, R13, R13 ;  /* 0x0000000d0d137220 */ /* 0x000fe20000400000 */
[----:B------:R-:W-:Y:S01]  /*0c60*/  I2FP.F32.S32 R24, R29 ;  /* 0x0000001d00187245 */ /* 0x000fe20000201400 */
[----:B------:R-:W-:Y:S02]  /*0c70*/  FFMA R25, R23, R23, R28 ;  /* 0x0000001717197223 */ /* 0x000fe4000000001c */
[----:B------:R-:W-:Y:S02]  /*0c80*/  FFMA R29, R16, R16, R19 ;  /* 0x00000010101d7223 */ /* 0x000fe40000000013 */
[----:B------:R-:W-:Y:S01]  /*0c90*/  FMUL R19, R33, R24 ;  /* 0x0000001821137220 */ /* 0x000fe20000400000 */
[----:B------:R-:W-:Y:S01]  /*0ca0*/  FFMA R24, R22, R22, R25 ;  /* 0x0000001616187223 */ /* 0x000fe20000000019 */
[----:B------:R-:W-:Y:S01]  /*0cb0*/  FFMA R28, R12, R12, R29 ;  /* 0x0000000c0c1c7223 */ /* 0x000fe2000000001d */
[----:B------:R-:W-:-:S02]  /*0cc0*/  I2FP.F32.S32 R30, R30 ;  /* 0x0000001e001e7245 */ /* 0x000fc40000201400 */
[----:B------:R-:W-:Y:S01]  /*0cd0*/  FFMA R24, R9, R9, R24 ;  /* 0x0000000909187223 */ /* 0x000fe20000000018 */
[----:B------:R-:W-:Y:S01]  /*0ce0*/  FFMA R25, R15, R15, R28 ;  /* 0x0000000f0f197223 */ /* 0x000fe2000000001c */
[----:B------:R-:W-:Y:S01]  /*0cf0*/  I2FP.F32.S32 R20, R31 ;  /* 0x0000001f00147245 */ /* 0x000fe20000201400 */
[----:B------:R-:W-:Y:S01]  /*0d00*/  FFMA R19, R17, R19, R18 ;  /* 0x0000001311137223 */ /* 0x000fe20000000012 */
[----:B------:R-:W-:Y:S01]  /*0d10*/  FFMA R17, R27, R27, R24 ;  /* 0x0000001b1b117223 */ /* 0x000fe20000000018 */
[C---:B------:R-:W-:Y:S01]  /*0d20*/  FMUL R30, R33.reuse, R30 ;  /* 0x0000001e211e7220 */ /* 0x040fe20000400000 */
[----:B------:R-:W-:Y:S01]  /*0d30*/  FFMA R24, R4, R4, R25 ;  /* 0x0000000404187223 */ /* 0x000fe20000000019 */
[----:B------:R-:W-:Y:S01]  /*0d40*/  SHF.L.U32 R14, R14, 0x10, RZ ;  /* 0x000000100e0e7819 */ /* 0x000fe200000006ff */
[----:B------:R-:W-:Y:S01]  /*0d50*/  FMUL R20, R33, R20 ;  /* 0x0000001421147220 */ /* 0x000fe20000400000 */
[----:B------:R-:W-:Y:S01]  /*0d60*/  FFMA R18, R10, R10, R17 ;  /* 0x0000000a0a127223 */ /* 0x000fe20000000011 */
[----:B------:R-:W-:Y:S01]  /*0d70*/  FFMA R6, R7, R30, R6 ;  /* 0x0000001e07067223 */ /* 0x000fe20000000006 */
[----:B------:R-:W-:Y:S01]  /*0d80*/  FFMA R17, R19, R19, R24 ;  /* 0x0000001313117223 */ /* 0x000fe20000000018 */
[----:B------:R-:W-:Y:S01]  /*0d90*/  FFMA R5, R5, R20, R14 ;  /* 0x0000001405057223 */ /* 0x000fe2000000000e */
[----:B------:R-:W-:-:S02]  /*0da0*/  FFMA R7, R11, R11, R18 ;  /* 0x0000000b0b077223 */ /* 0x000fc40000000012 */
[----:B------:R-:W-:Y:S02]  /*0db0*/  FFMA R14, R6, R6, R17 ;  /* 0x00000006060e7223 */ /* 0x000fe40000000011 */
[----:B------:R-:W-:Y:S02]  /*0dc0*/  FFMA R7, R26, R26, R7 ;  /* 0x0000001a1a077223 */ /* 0x000fe40000000007 */
[----:B------:R-:W-:-:S03]  /*0dd0*/  FFMA R14, R5, R5, R14 ;  /* 0x00000005050e7223 */ /* 0x000fc6000000000e */
[----:B------:R-:W-:Y:S02]  /*0de0*/  FSEL R7, R7, RZ, !P1 ;  /* 0x000000ff07077208 */ /* 0x000fe40004800000 */
[----:B------:R-:W-:-:S03]  /*0df0*/  FSEL R20, R14, RZ, !P2 ;  /* 0x000000ff0e147208 */ /* 0x000fc60005000000 */
[----:B------:R-:W0:Y:S04]  /*0e00*/  SHFL.BFLY PT, R14, R7, 0x8, 0x1f ;  /* 0x0d001f00070e7f89 */ /* 0x000e2800000e0000 */
[----:B------:R-:W1:Y:S01]  /*0e10*/  SHFL.BFLY PT, R17, R20, 0x8, 0x1f ;  /* 0x0d001f0014117f89 */ /* 0x000e6200000e0000 */
[----:B0-----:R-:W-:Y:S01]  /*0e20*/  FADD R14, R7, R14 ;  /* 0x0000000e070e7221 */ /* 0x001fe20000000000 */
[----:B-1----:R-:W-:-:S04]  /*0e30*/  FADD R24, R20, R17 ;  /* 0x0000001114187221 */ /* 0x002fc80000000000 */
[----:B------:R-:W0:Y:S04]  /*0e40*/  SHFL.BFLY PT, R17, R14, 0x4, 0x1f ;  /* 0x0c801f000e117f89 */ /* 0x000e2800000e0000 */
[----:B------:R-:W1:Y:S01]  /*0e50*/  SHFL.BFLY PT, R25, R24, 0x4, 0x1f ;  /* 0x0c801f0018197f89 */ /* 0x000e6200000e0000 */
[----:B0-----:R-:W-:Y:S01]  /*0e60*/  FADD R17, R14, R17 ;  /* 0x000000110e117221 */ /* 0x001fe20000000000 */
[----:B-1----:R-:W-:-:S04]  /*0e70*/  FADD R28, R24, R25 ;  /* 0x00000019181c7221 */ /* 0x002fc80000000000 */
[----:B------:R-:W0:Y:S04]  /*0e80*/  SHFL.BFLY PT, R18, R17, 0x2, 0x1f ;  /* 0x0c401f0011127f89 */ /* 0x000e2800000e0000 */
[----:B------:R-:W1:Y:S04]  /*0e90*/  SHFL.BFLY PT, R25, R28, 0x2, 0x1f ;  /* 0x0c401f001c197f89 */ /* 0x000e6800000e0000 */
[----:B------:R-:W2:Y:S01]  /*0ea0*/  S2R R7, SR_TID.X ;  /* 0x0000000000077919 */ /* 0x000ea20000002100 */
[----:B0-----:R-:W-:Y:S01]  /*0eb0*/  FADD R18, R17, R18 ;  /* 0x0000001211127221 */ /* 0x001fe20000000000 */
[----:B-1----:R-:W-:-:S04]  /*0ec0*/  FADD R29, R28, R25 ;  /* 0x000000191c1d7221 */ /* 0x002fc80000000000 */
[----:B------:R-:W0:Y:S04]  /*0ed0*/  SHFL.BFLY PT, R25, R18, 0x1, 0x1f ;  /* 0x0c201f0012197f89 */ /* 0x000e2800000e0000 */
[----:B------:R-:W1:Y:S01]  /*0ee0*/  SHFL.BFLY PT, R20, R29, 0x1, 0x1f ;  /* 0x0c201f001d147f89 */ /* 0x000e6200000e0000 */
[----:B--2---:R-:W-:-:S04]  /*0ef0*/  SHF.R.U32.HI R14, RZ, 0x4, R7 ;  /* 0x00000004ff0e7819 */ /* 0x004fc80000011607 */
[----:B------:R-:W-:Y:S01]  /*0f00*/  SGXT.U32 R14, R14, 0x4 ;  /* 0x000000040e0e781a */ /* 0x000fe20000000000 */
[----:B0-----:R-:W-:Y:S01]  /*0f10*/  FADD R3, R18, R25 ;  /* 0x0000001912037221 */ /* 0x001fe20000000000 */
[----:B-1----:R-:W-:-:S04]  /*0f20*/  FADD R20, R29, R20 ;  /* 0x000000141d147221 */ /* 0x002fc80000000000 */
[----:B------:R0:W-:Y:S04]  /*0f30*/  STS [R14.X4], R3 ;  /* 0x000000030e007388 */ /* 0x0001e80000004800 */
[----:B------:R0:W-:Y:S01]  /*0f40*/  STS [R14.X4+0x40], R20 ;  /* 0x000040140e007388 */ /* 0x0001e20000004800 */
[----:B------:R-:W-:Y:S02]  /*0f50*/  LOP3.LUT P0, RZ, R7, 0xe0, RZ, 0xc0, !PT ;  /* 0x000000e007ff7812 */ /* 0x000fe4000780c0ff */
[----:B------:R-:W-:Y:S02]  /*0f60*/  F2FP.BF16.PACK_AB R17, R15, R12 ;  /* 0x0000000c0f11723e */ /* 0x000fe400000010ff */
[----:B------:R-:W-:Y:S01]  /*0f70*/  ISETP.LT.AND P0, PT, R0, 0x15180, !P0 ;  /* 0x000151800000780c */ /* 0x000fe20004701270 */
[----:B------:R-:W-:Y:S01]  /*0f80*/  IMAD.MOV.U32 R12, RZ, RZ, 0x2 ;  /* 0x00000002ff0c7424 */ /* 0x000fe200078e00ff */
[----:B------:R-:W-:-:S02]  /*0f90*/  F2FP.BF16.PACK_AB R18, R19, R4 ;  /* 0x000000041312723e */ /* 0x000fc400000010ff */
[----:B------:R-:W-:Y:S01]  /*0fa0*/  F2FP.BF16.PACK_AB R19, R5, R6 ;  /* 0x000000060513723e */ /* 0x000fe200000010ff */
[----:B------:R-:W-:Y:S01]  /*0fb0*/  IMAD.WIDE R4, R2, R12, c[0x0][0x188] ;  /* 0x0000620002047625 */ /* 0x000fe200078e020c */
[----:B------:R-:W-:Y:S02]  /*0fc0*/  F2FP.BF16.PACK_AB R8, R8, R23 ;  /* 0x000000170808723e */ /* 0x000fe400000010ff */
[----:B------:R-:W-:Y:S02]  /*0fd0*/  F2FP.BF16.PACK_AB R9, R9, R22 ;  /* 0x000000160909723e */ /* 0x000fe400000010ff */
[----:B------:R-:W-:Y:S02]  /*0fe0*/  F2FP.BF16.PACK_AB R10, R10, R27 ;  /* 0x0000001b0a0a723e */ /* 0x000fe400000010ff */
[----:B------:R-:W-:Y:S01]  /*0ff0*/  F2FP.BF16.PACK_AB R11, R26, R11 ;  /* 0x0000000b1a0b723e */ /* 0x000fe200000010ff */
[----:B------:R-:W-:Y:S01]  /*1000*/  BAR.SYNC.DEFER_BLOCKING 0x0 ;  /* 0x0000000000007b1d */ /* 0x000fe20000010000 */
[----:B------:R-:W-:Y:S01]  /*1010*/  F2FP.BF16.PACK_AB R16, R13, R16 ;  /* 0x000000100d10723e */ /* 0x000fe200000010ff */
[----:B------:R-:W-:-:S04]  /*1020*/  IMAD.WIDE R12, R21, R12, c[0x0][0x188] ;  /* 0x00006200150c7625 */ /* 0x000fc800078e020c */
[----:B------:R0:W-:Y:S04]  /*1030*/  @!P1 STG.E.128 [R4.64], R8 ;  /* 0x0000000804009986 */ /* 0x0001e8000c101d04 */
[----:B------:R0:W-:Y:S01]  /*1040*/  @!P2 STG.E.128 [R12.64], R16 ;  /* 0x000000100c00a986 */ /* 0x0001e2000c101d04 */
[----:B------:R-:W-:Y:S05]  /*1050*/  @!P0 EXIT ;  /* 0x000000000000894d */ /* 0x000fea0003800000 */
[----:B------:R-:W-:Y:S02]  /*1060*/  LOP3.LUT R7, R7, 0x1f, RZ, 0xc0, !PT ;  /* 0x0000001f07077812 */ /* 0x000fe400078ec0ff */
[----:B0-----:R-:W-:-:S04]  /*1070*/  MOV R3, 0x4 ;  /* 0x0000000400037802 */ /* 0x001fc80000000f00 */
[----:B------:R-:W0:Y:S01]  /*1080*/  LDS R7, [R7.X4] ;  /* 0x0000000007077984 */ /* 0x000e220000004800 */
[----:B------:R-:W-:-:S05]  /*1090*/  IMAD.WIDE R2, R0, R3, c[0x0][0x190] ;  /* 0x0000640000027625 */ /* 0x000fca00078e0203 */
[----:B0-----:R-:W-:Y:S01]  /*10a0*/  STG.E [R2.64], R7 ;  /* 0x0000000702007986 */ /* 0x001fe2000c101904 */
[----:B------:R-:W-:Y:S05]  /*10b0*/  EXIT ;  /* 0x000000000000794d */ /* 0x000fea0003800000 */
.L_x_0:
[----:B------:R-:W-:-:S00]  /*10c0*/  BRA `(.L_x_0) ;  /* 0xfffffff000007947 */ /* 0x000fc0000383ffff */
[----:B------:R-:W-:-:S00]  /*10d0*/  NOP ;  /* 0x0000000000007918 */ /* 0x000fc00000000000 */
        /* <DEDUP_REMOVED lines=10> */
.L_x_1:


//--------------------- .nv.shared.triton_per_fused__to_copy_add_mean_pow_4 --------------------------
	.section	.nv.shared.triton_per_fused__to_copy_add_mean_pow_4,"aw",@nobits
	.sectionflags	@""
	.align	16
